//
// Generated by NVIDIA NVVM Compiler
//
// Compiler Build ID: CL-36424714
// Cuda compilation tools, release 13.0, V13.0.88
// Based on NVVM 20.0.0
//

.version 9.0
.target sm_100
.address_size 64

	// .globl	csr_degree_u32

.visible .entry csr_degree_u32(
	.param .u64 .ptr .align 1 csr_degree_u32_param_0,
	.param .u64 .ptr .align 1 csr_degree_u32_param_1,
	.param .u32 csr_degree_u32_param_2
)
{
	.reg .pred 	%p<2>;
	.reg .b32 	%r<9>;
	.reg .b64 	%rd<8>;

	ld.param.u64 	%rd1, [csr_degree_u32_param_0];
	ld.param.u64 	%rd2, [csr_degree_u32_param_1];
	ld.param.u32 	%r2, [csr_degree_u32_param_2];
	mov.u32 	%r3, %ctaid.x;
	mov.u32 	%r4, %ntid.x;
	mov.u32 	%r5, %tid.x;
	mad.lo.s32 	%r1, %r3, %r4, %r5;
	setp.ge.u32 	%p1, %r1, %r2;
	@%p1 bra 	$L__BB0_2;
	cvta.to.global.u64 	%rd3, %rd1;
	cvta.to.global.u64 	%rd4, %rd2;
	mul.wide.u32 	%rd5, %r1, 4;
	add.s64 	%rd6, %rd3, %rd5;
	ld.global.u32 	%r6, [%rd6+4];
	ld.global.u32 	%r7, [%rd6];
	sub.s32 	%r8, %r6, %r7;
	add.s64 	%rd7, %rd4, %rd5;
	st.global.u32 	[%rd7], %r8;
$L__BB0_2:
	ret;

}


// ===== COMPILED SASS (sm_100) =====

	.target	sm_100

	.elftype	@"ET_EXEC"


//--------------------- .note.nv.tkinfo           --------------------------
	.section	.note.nv.tkinfo,"",@"SHT_NOTE"
	.sectionflags	@"SHF_NOTE_NV_TKINFO"
	.tkinfo
        /*0018*/ 	.word	0x00000002
        /*0030*/ 	.string	""
        /*0030*/ 	.string	"ptxas"
        /*0030*/ 	.string	"Cuda compilation tools, release 13.0, V13.0.88"
        /*0030*/ 	.string	"Build cuda_13.0.r13.0/compiler.36424714_0"
        /*0030*/ 	.string	"-arch sm_100 -m 64 "



//--------------------- .note.nv.cuinfo           --------------------------
	.section	.note.nv.cuinfo,"",@"SHT_NOTE"
	.sectionflags	@"SHF_NOTE_NV_CUINFO"
        /*0018*/ 	.short	0x0002
        /*001a*/ 	.short	0x0064
        /*001c*/ 	.short	0x0082
	.zero		2


//--------------------- .nv.info                  --------------------------
	.section	.nv.info,"",@"SHT_CUDA_INFO"
	.align	4


	//----- nvinfo : EIATTR_REGCOUNT
	.align		4
        /*0000*/ 	.byte	0x04, 0x2f
        /*0002*/ 	.short	(.L_1 - .L_0)
	.align		4
.L_0:
        /*0004*/ 	.word	index@(csr_degree_u32)
        /*0008*/ 	.word	0x0000000c


	//----- nvinfo : EIATTR_FRAME_SIZE
	.align		4
.L_1:
        /*000c*/ 	.byte	0x04, 0x11
        /*000e*/ 	.short	(.L_3 - .L_2)
	.align		4
.L_2:
        /*0010*/ 	.word	index@(csr_degree_u32)
        /*0014*/ 	.word	0x00000000


	//----- nvinfo : EIATTR_MIN_STACK_SIZE
	.align		4
.L_3:
        /*0018*/ 	.byte	0x04, 0x12
        /*001a*/ 	.short	(.L_5 - .L_4)
	.align		4
.L_4:
        /*001c*/ 	.word	index@(csr_degree_u32)
        /*0020*/ 	.word	0x00000000
.L_5:


//--------------------- .nv.compat                --------------------------
	.section	.nv.compat,"",@"SHT_CUDA_COMPAT_INFO"
	.align	4
        /*0000*/ 	.byte	0x02, 0x09, 0x00, 0x00, 0x02, 0x02, 0x01, 0x00, 0x02, 0x05, 0x05, 0x00, 0x03, 0x07, 0x01, 0x01
        /*0010*/ 	.byte	0x02, 0x03, 0x00, 0x00, 0x02, 0x06, 0x01, 0x00, 0x04, 0x0b, 0x08, 0x00, 0x09, 0x00, 0x00, 0x00
        /*0020*/ 	.byte	0x00, 0x00, 0x00, 0x00


//--------------------- .nv.info.csr_degree_u32   --------------------------
	.section	.nv.info.csr_degree_u32,"",@"SHT_CUDA_INFO"
	.sectionflags	@""
	.align	4


	//----- nvinfo : EIATTR_CUDA_API_VERSION
	.align		4
        /*0000*/ 	.byte	0x04, 0x37
        /*0002*/ 	.short	(.L_7 - .L_6)
.L_6:
        /*0004*/ 	.word	0x00000082


	//----- nvinfo : EIATTR_KPARAM_INFO
	.align		4
.L_7:
        /*0008*/ 	.byte	0x04, 0x17
        /*000a*/ 	.short	(.L_9 - .L_8)
.L_8:
        /*000c*/ 	.word	0x00000000
        /*0010*/ 	.short	0x0002
        /*0012*/ 	.short	0x0010
        /*0014*/ 	.byte	0x00, 0xf0, 0x11, 0x00


	//----- nvinfo : EIATTR_KPARAM_INFO
	.align		4
.L_9:
        /*0018*/ 	.byte	0x04, 0x17
        /*001a*/ 	.short	(.L_11 - .L_10)
.L_10:
        /*001c*/ 	.word	0x00000000
        /*0020*/ 	.short	0x0001
        /*0022*/ 	.short	0x0008
        /*0024*/ 	.byte	0x00, 0xf5, 0x21, 0x00


	//----- nvinfo : EIATTR_KPARAM_INFO
	.align		4
.L_11:
        /*0028*/ 	.byte	0x04, 0x17
        /*002a*/ 	.short	(.L_13 - .L_12)
.L_12:
        /*002c*/ 	.word	0x00000000
        /*0030*/ 	.short	0x0000
        /*0032*/ 	.short	0x0000
        /*0034*/ 	.byte	0x00, 0xf5, 0x21, 0x00


	//----- nvinfo : EIATTR_SPARSE_MMA_MASK
	.align		4
.L_13:
        /*0038*/ 	.byte	0x03, 0x50
        /*003a*/ 	.short	0x0000


	//----- nvinfo : EIATTR_MAXREG_COUNT
	.align		4
        /*003c*/ 	.byte	0x03, 0x1b
        /*003e*/ 	.short	0x00ff


	//----- nvinfo : EIATTR_MERCURY_ISA_VERSION
	.align		4
        /*0040*/ 	.byte	0x03, 0x5f
        /*0042*/ 	.short	0x0101


	//----- nvinfo : EIATTR_VRC_CTA_INIT_COUNT
	.align		4
        /*0044*/ 	.byte	0x02, 0x4a
	.zero		1
	.zero		1


	//----- nvinfo : EIATTR_EXIT_INSTR_OFFSETS
	.align		4
        /*0048*/ 	.byte	0x04, 0x1c
        /*004a*/ 	.short	(.L_15 - .L_14)


	//   ....[0]....
.L_14:
        /*004c*/ 	.word	0x00000070


	//   ....[1]....
        /*0050*/ 	.word	0x00000110


	//----- nvinfo : EIATTR_CBANK_PARAM_SIZE
	.align		4
.L_15:
        /*0054*/ 	.byte	0x03, 0x19
        /*0056*/ 	.short	0x0014


	//----- nvinfo : EIATTR_PARAM_CBANK
	.align		4
        /*0058*/ 	.byte	0x04, 0x0a
        /*005a*/ 	.short	(.L_17 - .L_16)
	.align		4
.L_16:
        /*005c*/ 	.word	index@(.nv.constant0.csr_degree_u32)
        /*0060*/ 	.short	0x0380
        /*0062*/ 	.short	0x0014


	//----- nvinfo : EIATTR_SW_WAR
	.align		4
.L_17:
        /*0064*/ 	.byte	0x04, 0x36
        /*0066*/ 	.short	(.L_19 - .L_18)
.L_18:
        /*0068*/ 	.word	0x00000008
.L_19:


//--------------------- .nv.callgraph             --------------------------
	.section	.nv.callgraph,"",@"SHT_CUDA_CALLGRAPH"
	.align	4
	.sectionentsize	8
	.align		4
        /*0000*/ 	.word	0x00000000
	.align		4
        /*0004*/ 	.word	0xffffffff
	.align		4
        /*0008*/ 	.word	0x00000000
	.align		4
        /*000c*/ 	.word	0xfffffffe
	.align		4
        /*0010*/ 	.word	0x00000000
	.align		4
        /*0014*/ 	.word	0xfffffffd
	.align		4
        /*0018*/ 	.word	0x00000000
	.align		4
        /*001c*/ 	.word	0xfffffffc


//--------------------- .text.csr_degree_u32      --------------------------
	.section	.text.csr_degree_u32,"ax",@progbits
	.align	128
        .global         csr_degree_u32
        .type           csr_degree_u32,@function
        .size           csr_degree_u32,(.L_x_1 - csr_degree_u32)
        .other          csr_degree_u32,@"STO_CUDA_ENTRY STV_DEFAULT"
csr_degree_u32:
.text.csr_degree_u32:
[----:B------:R-:W-:Y:S01]  /*0000*/  LDC R1, c[0x0][0x37c] ;  /* 0x0000df00ff017b82 */ /* 0x000fe20000000800 */
[----:B------:R-:W0:Y:S07]  /*0010*/  S2R R0, SR_TID.X ;  /* 0x0000000000007919 */ /* 0x000e2e0000002100 */
[----:B------:R-:W0:Y:S01]  /*0020*/  S2UR UR4, SR_CTAID.X ;  /* 0x00000000000479c3 */ /* 0x000e220000002500 */
[----:B------:R-:W1:Y:S07]  /*0030*/  LDCU UR5, c[0x0][0x390] ;  /* 0x00007200ff0577ac */ /* 0x000e6e0008000800 */
[----:B------:R-:W0:Y:S02]  /*0040*/  LDC R7, c[0x0][0x360] ;  /* 0x0000d800ff077b82 */ /* 0x000e240000000800 */
[----:B0-----:R-:W-:-:S05]  /*0050*/  IMAD R7, R7, UR4, R0 ;  /* 0x0000000407077c24 */ /* 0x001fca000f8e0200 */
[----:B-1----:R-:W-:-:S13]  /*0060*/  ISETP.GE.U32.AND P0, PT, R7, UR5, PT ;  /* 0x0000000507007c0c */ /* 0x002fda000bf06070 */
[----:B------:R-:W-:Y:S05]  /*0070*/  @P0 EXIT ;  /* 0x000000000000094d */ /* 0x000fea0003800000 */
[----:B------:R-:W0:Y:S01]  /*0080*/  LDC.64 R2, c[0x0][0x380] ;  /* 0x0000e000ff027b82 */ /* 0x000e220000000a00 */
[----:B------:R-:W1:Y:S07]  /*0090*/  LDCU.64 UR4, c[0x0][0x358] ;  /* 0x00006b00ff0477ac */ /* 0x000e6e0008000a00 */
[----:B------:R-:W2:Y:S01]  /*00a0*/  LDC.64 R4, c[0x0][0x388] ;  /* 0x0000e200ff047b82 */ /* 0x000ea20000000a00 */
[----:B0-----:R-:W-:-:S05]  /*00b0*/  IMAD.WIDE.U32 R2, R7, 0x4, R2 ;  /* 0x0000000407027825 */ /* 0x001fca00078e0002 */
[----:B-1----:R-:W3:Y:S04]  /*00c0*/  LDG.E R0, desc[UR4][R2.64+0x4] ;  /* 0x0000040402007981 */ /* 0x002ee8000c1e1900 */
[----:B------:R-:W3:Y:S01]  /*00d0*/  LDG.E R9, desc[UR4][R2.64] ;  /* 0x0000000402097981 */ /* 0x000ee2000c1e1900 */
[----:B--2---:R-:W-:Y:S01]  /*00e0*/  IMAD.WIDE.U32 R4, R7, 0x4, R4 ;  /* 0x0000000407047825 */ /* 0x004fe200078e0004 */
[----:B---3--:R-:W-:-:S05]  /*00f0*/  IADD3 R9, PT, PT, R0, -R9, RZ ;  /* 0x8000000900097210 */ /* 0x008fca0007ffe0ff */
[----:B------:R-:W-:Y:S01]  /*0100*/  STG.E desc[UR4][R4.64], R9 ;  /* 0x0000000904007986 */ /* 0x000fe2000c101904 */
[----:B------:R-:W-:Y:S05]  /*0110*/  EXIT ;  /* 0x000000000000794d */ /* 0x000fea0003800000 */
.L_x_0:
[----:B------:R-:W-:-:S00]  /*0120*/  BRA `(.L_x_0) ;  /* 0xfffffffc00fc7947 */ /* 0x000fc0000383ffff */
[----:B------:R-:W-:-:S00]  /*0130*/  NOP ;  /* 0x0000000000007918 */ /* 0x000fc00000000000 */
        /* <DEDUP_REMOVED lines=12> */
.L_x_1:


//--------------------- .nv.shared.reserved.0     --------------------------
	.section	.nv.shared.reserved.0,"aw",@nobits
	.weak		__nv_reservedSMEM_offset_0_alias
	.size		__nv_reservedSMEM_offset_0_alias, 0, 64
	.other		__nv_reservedSMEM_offset_0_alias,@"STO_CUDA_RESERVED_SHARED STV_DEFAULT"
__nv_reservedSMEM_offset_0_alias:
	.zero		0
	.zero		64


//--------------------- .nv.constant0.csr_degree_u32 --------------------------
	.section	.nv.constant0.csr_degree_u32,"a",@progbits
	.sectionflags	@""
	.align	4
.nv.constant0.csr_degree_u32:
	.zero		916


//--------------------- SYMBOLS --------------------------

	.type		.nv.reservedSmem.offset0,@object
	.size		.nv.reservedSmem.offset0,0x4
